	.headerflags	@"EF_CUDA_TEXMODE_UNIFIED EF_CUDA_64BIT_ADDRESS EF_CUDA_ACCELERATORS EF_CUDA_SM90 EF_CUDA_VIRTUAL_SM(EF_CUDA_SM90)"
	.elftype	@"ET_EXEC"


//--------------------- .nv.info                  --------------------------
	.section	.nv.info,"",@"SHT_CUDA_INFO"
	.align	4


	//----- nvinfo : EIATTR_REGCOUNT
	.align		4
        /*0000*/ 	.byte	0x04, 0x2f
        /*0002*/ 	.short	(.L_3 - .L_2)
	.align		4
.L_2:
        /*0004*/ 	.word	index@(triton_poi_fused__native_batch_norm_legit_no_training_leaky_relu_relu_11)
        /*0008*/ 	.word	0x00000010


	//----- nvinfo : EIATTR_MIN_STACK_SIZE
	.align		4
.L_3:
        /*000c*/ 	.byte	0x04, 0x12
        /*000e*/ 	.short	(.L_5 - .L_4)
	.align		4
.L_4:
        /*0010*/ 	.word	index@(triton_poi_fused__native_batch_norm_legit_no_training_leaky_relu_relu_11)
        /*0014*/ 	.word	0x00000000


	//----- nvinfo : EIATTR_FRAME_SIZE
	.align		4
.L_5:
        /*0018*/ 	.byte	0x04, 0x11
        /*001a*/ 	.short	(.L_7 - .L_6)
	.align		4
.L_6:
        /*001c*/ 	.word	index@(triton_poi_fused__native_batch_norm_legit_no_training_leaky_relu_relu_11)
        /*0020*/ 	.word	0x00000000


	//----- nvinfo : EIATTR_MIN_STACK_SIZE
	.align		4
.L_7:
        /*0024*/ 	.byte	0x04, 0x12
        /*0026*/ 	.short	(.L_9 - .L_8)
	.align		4
.L_8:
        /*0028*/ 	.word	index@(triton_poi_fused__native_batch_norm_legit_no_training_leaky_relu_relu_11)
        /*002c*/ 	.word	0x00000000
.L_9:


//--------------------- .nv.info.triton_poi_fused__native_batch_norm_legit_no_training_leaky_relu_relu_11 --------------------------
	.section	.nv.info.triton_poi_fused__native_batch_norm_legit_no_training_leaky_relu_relu_11,"",@"SHT_CUDA_INFO"
	.sectionflags	@""
	.align	4


	//----- nvinfo : EIATTR_CUDA_API_VERSION
	.align		4
        /*0000*/ 	.byte	0x04, 0x37
        /*0002*/ 	.short	(.L_11 - .L_10)
.L_10:
        /*0004*/ 	.word	0x0000007c


	//----- nvinfo : EIATTR_KPARAM_INFO
	.align		4
.L_11:
        /*0008*/ 	.byte	0x04, 0x17
        /*000a*/ 	.short	(.L_13 - .L_12)
.L_12:
        /*000c*/ 	.word	0x00000000
        /*0010*/ 	.short	0x0006
        /*0012*/ 	.short	0x0030
        /*0014*/ 	.byte	0x00, 0xf0, 0x11, 0x00


	//----- nvinfo : EIATTR_KPARAM_INFO
	.align		4
.L_13:
        /*0018*/ 	.byte	0x04, 0x17
        /*001a*/ 	.short	(.L_15 - .L_14)
.L_14:
        /*001c*/ 	.word	0x00000000
        /*0020*/ 	.short	0x0005
        /*0022*/ 	.short	0x0028
        /*0024*/ 	.byte	0x00, 0xf4, 0x21, 0x00


	//----- nvinfo : EIATTR_KPARAM_INFO
	.align		4
.L_15:
        /*0028*/ 	.byte	0x04, 0x17
        /*002a*/ 	.short	(.L_17 - .L_16)
.L_16:
        /*002c*/ 	.word	0x00000000
        /*0030*/ 	.short	0x0004
        /*0032*/ 	.short	0x0020
        /*0034*/ 	.byte	0x00, 0xf4, 0x21, 0x00


	//----- nvinfo : EIATTR_KPARAM_INFO
	.align		4
.L_17:
        /*0038*/ 	.byte	0x04, 0x17
        /*003a*/ 	.short	(.L_19 - .L_18)
.L_18:
        /*003c*/ 	.word	0x00000000
        /*0040*/ 	.short	0x0003
        /*0042*/ 	.short	0x0018
        /*0044*/ 	.byte	0x00, 0xf4, 0x21, 0x00


	//----- nvinfo : EIATTR_KPARAM_INFO
	.align		4
.L_19:
        /*0048*/ 	.byte	0x04, 0x17
        /*004a*/ 	.short	(.L_21 - .L_20)
.L_20:
        /*004c*/ 	.word	0x00000000
        /*0050*/ 	.short	0x0002
        /*0052*/ 	.short	0x0010
        /*0054*/ 	.byte	0x00, 0xf4, 0x21, 0x00


	//----- nvinfo : EIATTR_KPARAM_INFO
	.align		4
.L_21:
        /*0058*/ 	.byte	0x04, 0x17
        /*005a*/ 	.short	(.L_23 - .L_22)
.L_22:
        /*005c*/ 	.word	0x00000000
        /*0060*/ 	.short	0x0001
        /*0062*/ 	.short	0x0008
        /*0064*/ 	.byte	0x00, 0xf4, 0x21, 0x00


	//----- nvinfo : EIATTR_KPARAM_INFO
	.align		4
.L_23:
        /*0068*/ 	.byte	0x04, 0x17
        /*006a*/ 	.short	(.L_25 - .L_24)
.L_24:
        /*006c*/ 	.word	0x00000000
        /*0070*/ 	.short	0x0000
        /*0072*/ 	.short	0x0000
        /*0074*/ 	.byte	0x00, 0xf4, 0x21, 0x00


	//----- nvinfo : EIATTR_SPARSE_MMA_MASK
	.align		4
.L_25:
        /*0078*/ 	.byte	0x03, 0x50
        /*007a*/ 	.short	0x0000


	//----- nvinfo : EIATTR_MAXREG_COUNT
	.align		4
        /*007c*/ 	.byte	0x03, 0x1b
        /*007e*/ 	.short	0x00ff


	//----- nvinfo : EIATTR_EXIT_INSTR_OFFSETS
	.align		4
        /*0080*/ 	.byte	0x04, 0x1c
        /*0082*/ 	.short	(.L_27 - .L_26)


	//   ....[0]....
.L_26:
        /*0084*/ 	.word	0x000002f0


	//----- nvinfo : EIATTR_REQNTID
	.align		4
.L_27:
        /*0088*/ 	.byte	0x04, 0x10
        /*008a*/ 	.short	(.L_29 - .L_28)
.L_28:
        /*008c*/ 	.word	0x00000080
        /*0090*/ 	.word	0x00000001
        /*0094*/ 	.word	0x00000001


	//----- nvinfo : EIATTR_CBANK_PARAM_SIZE
	.align		4
.L_29:
        /*0098*/ 	.byte	0x03, 0x19
        /*009a*/ 	.short	0x0034


	//----- nvinfo : EIATTR_PARAM_CBANK
	.align		4
        /*009c*/ 	.byte	0x04, 0x0a
        /*009e*/ 	.short	(.L_31 - .L_30)
	.align		4
.L_30:
        /*00a0*/ 	.word	index@(.nv.constant0.triton_poi_fused__native_batch_norm_legit_no_training_leaky_relu_relu_11)
        /*00a4*/ 	.short	0x0210
        /*00a6*/ 	.short	0x0034


	//----- nvinfo : EIATTR_SW_WAR
	.align		4
.L_31:
        /*00a8*/ 	.byte	0x04, 0x36
        /*00aa*/ 	.short	(.L_33 - .L_32)
.L_32:
        /*00ac*/ 	.word	0x00000008
.L_33:


//--------------------- .nv.callgraph             --------------------------
	.section	.nv.callgraph,"",@"SHT_CUDA_CALLGRAPH"
	.align	4
	.sectionentsize	8
	.align		4
        /*0000*/ 	.word	0x00000000
	.align		4
        /*0004*/ 	.word	0xffffffff
	.align		4
        /*0008*/ 	.word	0x00000000
	.align		4
        /*000c*/ 	.word	0xfffffffe
	.align		4
        /*0010*/ 	.word	0x00000000
	.align		4
        /*0014*/ 	.word	0xfffffffd
	.align		4
        /*0018*/ 	.word	0x00000000
	.align		4
        /*001c*/ 	.word	0xfffffffc


//--------------------- .nv.constant4             --------------------------
	.section	.nv.constant4,"a",@progbits
	.align	8
	.align		8
.nv.constant4:
        /*0000*/ 	.dword	_$_str
	.align		8
        /*0008*/ 	.dword	_$_str_$_2


//--------------------- .text.triton_poi_fused__native_batch_norm_legit_no_training_leaky_relu_relu_11 --------------------------
	.section	.text.triton_poi_fused__native_batch_norm_legit_no_training_leaky_relu_relu_11,"ax",@progbits
	.align	128
        .global         triton_poi_fused__native_batch_norm_legit_no_training_leaky_relu_relu_11
        .type           triton_poi_fused__native_batch_norm_legit_no_training_leaky_relu_relu_11,@function
        .size           triton_poi_fused__native_batch_norm_legit_no_training_leaky_relu_relu_11,(.L_x_1 - triton_poi_fused__native_batch_norm_legit_no_training_leaky_relu_relu_11)
        .other          triton_poi_fused__native_batch_norm_legit_no_training_leaky_relu_relu_11,@"STO_CUDA_ENTRY STV_DEFAULT"
triton_poi_fused__native_batch_norm_legit_no_training_leaky_relu_relu_11:
.text.triton_poi_fused__native_batch_norm_legit_no_training_leaky_relu_relu_11:
[----:B------:R-:W-:Y:S01]  /*0000*/  LDC R1, c[0x0][0x28] ;  /* 0x00000a00ff017b82 */ /* 0x000fe20000000800 */
[----:B------:R-:W1:Y:S07]  /*0010*/  S2R R0, SR_TID.X ;  /* 0x0000000000007919 */ /* 0x000e6e0000002100 */
[----:B------:R-:W2:Y:S01]  /*0020*/  LDC.64 R6, c[0x0][0x228] ;  /* 0x00008a00ff067b82 */ /* 0x000ea20000000a00 */
[----:B------:R-:W-:Y:S01]  /*0030*/  ULDC.64 UR4, c[0x0][0x208] ;  /* 0x0000820000047ab9 */ /* 0x000fe20000000a00 */
[----:B------:R-:W3:Y:S06]  /*0040*/  S2R R3, SR_CTAID.X ;  /* 0x0000000000037919 */ /* 0x000eec0000002500 */
[----:B------:R-:W4:Y:S08]  /*0050*/  LDC.64 R4, c[0x0][0x220] ;  /* 0x00008800ff047b82 */ /* 0x000f300000000a00 */
[----:B------:R-:W5:Y:S08]  /*0060*/  LDC.64 R8, c[0x0][0x230] ;  /* 0x00008c00ff087b82 */ /* 0x000f700000000a00 */
[----:B------:R-:W5:Y:S01]  /*0070*/  LDC.64 R10, c[0x0][0x238] ;  /* 0x00008e00ff0a7b82 */ /* 0x000f620000000a00 */
[----:B-1----:R-:W-:-:S02]  /*0080*/  LOP3.LUT R0, R0, 0x7f, RZ, 0xc0, !PT ;  /* 0x0000007f00007812 */ /* 0x002fc400078ec0ff */
[----:B---3--:R-:W-:Y:S02]  /*0090*/  SHF.R.S32.HI R2, RZ, 0x18, R3 ;  /* 0x00000018ff027819 */ /* 0x008fe40000011403 */
[----:B------:R-:W-:Y:S02]  /*00a0*/  LEA R0, R3, R0, 0x7 ;  /* 0x0000000003007211 */ /* 0x000fe400078e38ff */
[----:B------:R-:W-:-:S04]  /*00b0*/  SGXT R3, R2, 0x1 ;  /* 0x000000010203781a */ /* 0x000fc80000000200 */
[----:B------:R-:W-:-:S04]  /*00c0*/  LEA.HI R3, R3, R0, RZ, 0x9 ;  /* 0x0000000003037211 */ /* 0x000fc800078f48ff */
[----:B------:R-:W-:-:S04]  /*00d0*/  LOP3.LUT R3, R3, 0xfffffe00, RZ, 0xc0, !PT ;  /* 0xfffffe0003037812 */ /* 0x000fc800078ec0ff */
[----:B------:R-:W-:Y:S02]  /*00e0*/  IADD3 R13, R0, -R3, RZ ;  /* 0x80000003000d7210 */ /* 0x000fe40007ffe0ff */
[----:B------:R-:W1:Y:S03]  /*00f0*/  LDC.64 R2, c[0x0][0x218] ;  /* 0x00008600ff027b82 */ /* 0x000e660000000a00 */
[----:B--2---:R-:W-:-:S06]  /*0100*/  IMAD.WIDE R6, R13, 0x4, R6 ;  /* 0x000000040d067825 */ /* 0x004fcc00078e0206 */
[----:B------:R-:W2:Y:S01]  /*0110*/  LDG.E.EL R6, desc[UR4][R6.64] ;  /* 0x0000000406067981 */ /* 0x000ea2000c2e1900 */
[----:B----4-:R-:W-:-:S04]  /*0120*/  IMAD.WIDE R4, R13, 0x4, R4 ;  /* 0x000000040d047825 */ /* 0x010fc800078e0204 */
[C---:B-----5:R-:W-:Y:S02]  /*0130*/  IMAD.WIDE R8, R13.reuse, 0x4, R8 ;  /* 0x000000040d087825 */ /* 0x060fe400078e0208 */
[----:B------:R3:W4:Y:S02]  /*0140*/  LDG.E.EL R5, desc[UR4][R4.64] ;  /* 0x0000000404057981 */ /* 0x000724000c2e1900 */
[----:B0-----:R-:W-:Y:S02]  /*0150*/  IMAD.WIDE R10, R13, 0x4, R10 ;  /* 0x000000040d0a7825 */ /* 0x001fe400078e020a */
[----:B------:R-:W5:Y:S02]  /*0160*/  LDG.E.EL R8, desc[UR4][R8.64] ;  /* 0x0000000408087981 */ /* 0x000f64000c2e1900 */
[----:B-1----:R-:W-:Y:S02]  /*0170*/  IMAD.WIDE R2, R0, 0x4, R2 ;  /* 0x0000000400027825 */ /* 0x002fe400078e0202 */
[----:B------:R-:W5:Y:S04]  /*0180*/  LDG.E.EL R11, desc[UR4][R10.64] ;  /* 0x000000040a0b7981 */ /* 0x000f68000c2e1900 */
[----:B------:R-:W4:Y:S01]  /*0190*/  LDG.E R2, desc[UR4][R2.64] ;  /* 0x0000000402027981 */ /* 0x000f22000c1e1900 */
[----:B---3--:R-:W-:Y:S01]  /*01a0*/  HFMA2.MMA R4, -RZ, RZ, 1.625, 0 ;  /* 0x3e800000ff047435 */ /* 0x008fe200000001ff */
[----:B--2---:R-:W-:-:S04]  /*01b0*/  FADD R6, R6, 9.9999997473787516356e-06 ;  /* 0x3727c5ac06067421 */ /* 0x004fc80000000000 */
[----:B------:R-:W0:Y:S02]  /*01c0*/  MUFU.SQRT R7, R6 ;  /* 0x0000000600077308 */ /* 0x000e240000002000 */
[C---:B0-----:R-:W-:Y:S02]  /*01d0*/  FSETP.GT.AND P0, PT, R7.reuse, 8.50705917302346158658e+37, PT ;  /* 0x7e8000000700780b */ /* 0x041fe40003f04000 */
[----:B------:R-:W-:-:S11]  /*01e0*/  FSETP.GEU.AND P1, PT, R7, 1.175494350822287508e-38, PT ;  /* 0x008000000700780b */ /* 0x000fd60003f2e000 */
[----:B------:R-:W-:-:S04]  /*01f0*/  @P0 FMUL R7, R7, 0.25 ;  /* 0x3e80000007070820 */ /* 0x000fc80000400000 */
[----:B------:R-:W-:-:S06]  /*0200*/  @!P1 FMUL R7, R7, 16777216 ;  /* 0x4b80000007079820 */ /* 0x000fcc0000400000 */
[----:B------:R-:W0:Y:S01]  /*0210*/  MUFU.RCP R7, R7 ;  /* 0x0000000700077308 */ /* 0x000e220000001000 */
[----:B------:R-:W-:Y:S01]  /*0220*/  FSEL R4, R4, 1, P0 ;  /* 0x3f80000004047808 */ /* 0x000fe20000000000 */
[----:B----4-:R-:W-:-:S04]  /*0230*/  FADD R2, R2, -R5 ;  /* 0x8000000502027221 */ /* 0x010fc80000000000 */
[----:B------:R-:W-:-:S04]  /*0240*/  @!P1 FMUL R4, R4, 16777216 ;  /* 0x4b80000004049820 */ /* 0x000fc80000400000 */
[----:B0-----:R-:W-:-:S04]  /*0250*/  FMUL R3, R7, R4 ;  /* 0x0000000407037220 */ /* 0x001fc80000400000 */
[----:B------:R-:W-:-:S04]  /*0260*/  FMUL R2, R2, R3 ;  /* 0x0000000302027220 */ /* 0x000fc80000400000 */
[----:B-----5:R-:W-:Y:S02]  /*0270*/  FFMA R8, R8, R2, R11 ;  /* 0x0000000208087223 */ /* 0x020fe4000000000b */
[----:B------:R-:W0:Y:S03]  /*0280*/  LDC.64 R2, c[0x0][0x210] ;  /* 0x00008400ff027b82 */ /* 0x000e260000000a00 */
[----:B------:R-:W-:-:S13]  /*0290*/  FSETP.GT.AND P0, PT, R8, RZ, PT ;  /* 0x000000ff0800720b */ /* 0x000fda0003f04000 */
[----:B------:R-:W-:-:S05]  /*02a0*/  @!P0 FMUL R8, R8, 0.0099999997764825820923 ;  /* 0x3c23d70a08088820 */ /* 0x000fca0000400000 */
[----:B------:R-:W-:Y:S01]  /*02b0*/  FSETP.GEU.AND P0, PT, R8, RZ, PT ;  /* 0x000000ff0800720b */ /* 0x000fe20003f0e000 */
[----:B0-----:R-:W-:-:S03]  /*02c0*/  IMAD.WIDE R2, R0, 0x4, R2 ;  /* 0x0000000400027825 */ /* 0x001fc600078e0202 */
[----:B------:R-:W-:-:S05]  /*02d0*/  FSEL R5, R8, RZ, P0 ;  /* 0x000000ff08057208 */ /* 0x000fca0000000000 */
[----:B------:R-:W-:Y:S01]  /*02e0*/  STG.E desc[UR4][R2.64], R5 ;  /* 0x0000000502007986 */ /* 0x000fe2000c101904 */
[----:B------:R-:W-:Y:S05]  /*02f0*/  EXIT ;  /* 0x000000000000794d */ /* 0x000fea0003800000 */
.L_x_0:
[----:B------:R-:W-:-:S00]  /*0300*/  BRA `(.L_x_0) ;  /* 0xfffffffc00fc7947 */ /* 0x000fc0000383ffff */
[----:B------:R-:W-:-:S00]  /*0310*/  NOP ;  /* 0x0000000000007918 */ /* 0x000fc00000000000 */
        /* <DEDUP_REMOVED lines=14> */
.L_x_1:


//--------------------- .nv.global.init           --------------------------
	.section	.nv.global.init,"aw",@progbits
.nv.global.init:
	.type		_$_str,@object
	.size		_$_str,(_$_str_$_2 - _$_str)
_$_str:
        /*0000*/ 	.byte	0x5f, 0x5f, 0x43, 0x55, 0x44, 0x41, 0x5f, 0x46, 0x54, 0x5a, 0x00
	.type		_$_str_$_2,@object
	.size		_$_str_$_2,(.L_1 - _$_str_$_2)
_$_str_$_2:
        /*000b*/ 	.byte	0x5f, 0x5f, 0x43, 0x55, 0x44, 0x41, 0x5f, 0x50, 0x52, 0x45, 0x43, 0x5f, 0x53, 0x51, 0x52, 0x54
        /*001b*/ 	.byte	0x00
.L_1:


//--------------------- .nv.constant0.triton_poi_fused__native_batch_norm_legit_no_training_leaky_relu_relu_11 --------------------------
	.section	.nv.constant0.triton_poi_fused__native_batch_norm_legit_no_training_leaky_relu_relu_11,"a",@progbits
	.sectionflags	@""
	.align	4
.nv.constant0.triton_poi_fused__native_batch_norm_legit_no_training_leaky_relu_relu_11:
	.zero		580
